	.headerflags	@"EF_CUDA_TEXMODE_UNIFIED EF_CUDA_64BIT_ADDRESS EF_CUDA_ACCELERATORS EF_CUDA_SM90 EF_CUDA_VIRTUAL_SM(EF_CUDA_SM90)"
	.elftype	@"ET_EXEC"


//--------------------- .nv.info                  --------------------------
	.section	.nv.info,"",@"SHT_CUDA_INFO"
	.align	4


	//----- nvinfo : EIATTR_REGCOUNT
	.align		4
        /*0000*/ 	.byte	0x04, 0x2f
        /*0002*/ 	.short	(.L_3 - .L_2)
	.align		4
.L_2:
        /*0004*/ 	.word	index@(triton_poi_fused_add_linalg_vector_norm_mul_5)
        /*0008*/ 	.word	0x00000012


	//----- nvinfo : EIATTR_MIN_STACK_SIZE
	.align		4
.L_3:
        /*000c*/ 	.byte	0x04, 0x12
        /*000e*/ 	.short	(.L_5 - .L_4)
	.align		4
.L_4:
        /*0010*/ 	.word	index@(triton_poi_fused_add_linalg_vector_norm_mul_5)
        /*0014*/ 	.word	0x00000000


	//----- nvinfo : EIATTR_FRAME_SIZE
	.align		4
.L_5:
        /*0018*/ 	.byte	0x04, 0x11
        /*001a*/ 	.short	(.L_7 - .L_6)
	.align		4
.L_6:
        /*001c*/ 	.word	index@(triton_poi_fused_add_linalg_vector_norm_mul_5)
        /*0020*/ 	.word	0x00000000


	//----- nvinfo : EIATTR_MIN_STACK_SIZE
	.align		4
.L_7:
        /*0024*/ 	.byte	0x04, 0x12
        /*0026*/ 	.short	(.L_9 - .L_8)
	.align		4
.L_8:
        /*0028*/ 	.word	index@(triton_poi_fused_add_linalg_vector_norm_mul_5)
        /*002c*/ 	.word	0x00000000
.L_9:


//--------------------- .nv.info.triton_poi_fused_add_linalg_vector_norm_mul_5 --------------------------
	.section	.nv.info.triton_poi_fused_add_linalg_vector_norm_mul_5,"",@"SHT_CUDA_INFO"
	.sectionflags	@""
	.align	4


	//----- nvinfo : EIATTR_CUDA_API_VERSION
	.align		4
        /*0000*/ 	.byte	0x04, 0x37
        /*0002*/ 	.short	(.L_11 - .L_10)
.L_10:
        /*0004*/ 	.word	0x0000007c


	//----- nvinfo : EIATTR_KPARAM_INFO
	.align		4
.L_11:
        /*0008*/ 	.byte	0x04, 0x17
        /*000a*/ 	.short	(.L_13 - .L_12)
.L_12:
        /*000c*/ 	.word	0x00000000
        /*0010*/ 	.short	0x0003
        /*0012*/ 	.short	0x0018
        /*0014*/ 	.byte	0x00, 0xf0, 0x11, 0x00


	//----- nvinfo : EIATTR_KPARAM_INFO
	.align		4
.L_13:
        /*0018*/ 	.byte	0x04, 0x17
        /*001a*/ 	.short	(.L_15 - .L_14)
.L_14:
        /*001c*/ 	.word	0x00000000
        /*0020*/ 	.short	0x0002
        /*0022*/ 	.short	0x0010
        /*0024*/ 	.byte	0x00, 0xf4, 0x21, 0x00


	//----- nvinfo : EIATTR_KPARAM_INFO
	.align		4
.L_15:
        /*0028*/ 	.byte	0x04, 0x17
        /*002a*/ 	.short	(.L_17 - .L_16)
.L_16:
        /*002c*/ 	.word	0x00000000
        /*0030*/ 	.short	0x0001
        /*0032*/ 	.short	0x0008
        /*0034*/ 	.byte	0x00, 0xf4, 0x21, 0x00


	//----- nvinfo : EIATTR_KPARAM_INFO
	.align		4
.L_17:
        /*0038*/ 	.byte	0x04, 0x17
        /*003a*/ 	.short	(.L_19 - .L_18)
.L_18:
        /*003c*/ 	.word	0x00000000
        /*0040*/ 	.short	0x0000
        /*0042*/ 	.short	0x0000
        /*0044*/ 	.byte	0x00, 0xf4, 0x21, 0x00


	//----- nvinfo : EIATTR_SPARSE_MMA_MASK
	.align		4
.L_19:
        /*0048*/ 	.byte	0x03, 0x50
        /*004a*/ 	.short	0x0000


	//----- nvinfo : EIATTR_MAXREG_COUNT
	.align		4
        /*004c*/ 	.byte	0x03, 0x1b
        /*004e*/ 	.short	0x00ff


	//----- nvinfo : EIATTR_EXIT_INSTR_OFFSETS
	.align		4
        /*0050*/ 	.byte	0x04, 0x1c
        /*0052*/ 	.short	(.L_21 - .L_20)


	//   ....[0]....
.L_20:
        /*0054*/ 	.word	0x00000290


	//   ....[1]....
        /*0058*/ 	.word	0x000002b0


	//----- nvinfo : EIATTR_REQNTID
	.align		4
.L_21:
        /*005c*/ 	.byte	0x04, 0x10
        /*005e*/ 	.short	(.L_23 - .L_22)
.L_22:
        /*0060*/ 	.word	0x00000020
        /*0064*/ 	.word	0x00000001
        /*0068*/ 	.word	0x00000001


	//----- nvinfo : EIATTR_CBANK_PARAM_SIZE
	.align		4
.L_23:
        /*006c*/ 	.byte	0x03, 0x19
        /*006e*/ 	.short	0x001c


	//----- nvinfo : EIATTR_PARAM_CBANK
	.align		4
        /*0070*/ 	.byte	0x04, 0x0a
        /*0072*/ 	.short	(.L_25 - .L_24)
	.align		4
.L_24:
        /*0074*/ 	.word	index@(.nv.constant0.triton_poi_fused_add_linalg_vector_norm_mul_5)
        /*0078*/ 	.short	0x0210
        /*007a*/ 	.short	0x001c


	//----- nvinfo : EIATTR_SW_WAR
	.align		4
.L_25:
        /*007c*/ 	.byte	0x04, 0x36
        /*007e*/ 	.short	(.L_27 - .L_26)
.L_26:
        /*0080*/ 	.word	0x00000008
.L_27:


//--------------------- .nv.callgraph             --------------------------
	.section	.nv.callgraph,"",@"SHT_CUDA_CALLGRAPH"
	.align	4
	.sectionentsize	8
	.align		4
        /*0000*/ 	.word	0x00000000
	.align		4
        /*0004*/ 	.word	0xffffffff
	.align		4
        /*0008*/ 	.word	0x00000000
	.align		4
        /*000c*/ 	.word	0xfffffffe
	.align		4
        /*0010*/ 	.word	0x00000000
	.align		4
        /*0014*/ 	.word	0xfffffffd
	.align		4
        /*0018*/ 	.word	0x00000000
	.align		4
        /*001c*/ 	.word	0xfffffffc


//--------------------- .nv.constant4             --------------------------
	.section	.nv.constant4,"a",@progbits
	.align	8
	.align		8
.nv.constant4:
        /*0000*/ 	.dword	_$_str
	.align		8
        /*0008*/ 	.dword	_$_str_$_2


//--------------------- .text.triton_poi_fused_add_linalg_vector_norm_mul_5 --------------------------
	.section	.text.triton_poi_fused_add_linalg_vector_norm_mul_5,"ax",@progbits
	.align	128
        .global         triton_poi_fused_add_linalg_vector_norm_mul_5
        .type           triton_poi_fused_add_linalg_vector_norm_mul_5,@function
        .size           triton_poi_fused_add_linalg_vector_norm_mul_5,(.L_x_1 - triton_poi_fused_add_linalg_vector_norm_mul_5)
        .other          triton_poi_fused_add_linalg_vector_norm_mul_5,@"STO_CUDA_ENTRY STV_DEFAULT"
triton_poi_fused_add_linalg_vector_norm_mul_5:
.text.triton_poi_fused_add_linalg_vector_norm_mul_5:
[----:B------:R-:W0:Y:S02]  /*0000*/  LDC R1, c[0x0][0x28] ;  /* 0x00000a00ff017b82 */ /* 0x000e240000000800 */
[----:B------:R-:W1:Y:S01]  /*0010*/  S2R R12, SR_TID.X ;  /* 0x00000000000c7919 */ /* 0x000e620000002100 */
[----:B------:R-:W2:Y:S01]  /*0020*/  LDC.64 R2, c[0x0][0x210] ;  /* 0x00008400ff027b82 */ /* 0x000ea20000000a00 */
[----:B------:R-:W-:Y:S01]  /*0030*/  CS2R R10, SRZ ;  /* 0x00000000000a7805 */ /* 0x000fe2000001ff00 */
[----:B------:R-:W-:Y:S01]  /*0040*/  ULDC.64 UR4, c[0x0][0x208] ;  /* 0x0000820000047ab9 */ /* 0x000fe20000000a00 */
[----:B------:R-:W3:Y:S05]  /*0050*/  S2R R9, SR_CTAID.X ;  /* 0x0000000000097919 */ /* 0x000eea0000002500 */
[----:B------:R-:W4:Y:S01]  /*0060*/  LDC.64 R4, c[0x0][0x218] ;  /* 0x00008600ff047b82 */ /* 0x000f220000000a00 */
[----:B------:R-:W-:Y:S01]  /*0070*/  HFMA2.MMA R13, -RZ, RZ, 0, 0 ;  /* 0x00000000ff0d7435 */ /* 0x000fe200000001ff */
[----:B-1----:R-:W-:-:S04]  /*0080*/  LOP3.LUT R0, R12, 0xf, RZ, 0xc0, !PT ;  /* 0x0000000f0c007812 */ /* 0x002fc800078ec0ff */
[----:B---3--:R-:W-:Y:S01]  /*0090*/  LEA R9, R9, R0, 0x4 ;  /* 0x0000000009097211 */ /* 0x008fe200078e20ff */
[----:B------:R-:W-:-:S03]  /*00a0*/  HFMA2.MMA R0, -RZ, RZ, 0, 0 ;  /* 0x00000000ff007435 */ /* 0x000fc600000001ff */
[C---:B------:R-:W-:Y:S02]  /*00b0*/  ISETP.GE.AND P0, PT, R9.reuse, 0x10, PT ;  /* 0x000000100900780c */ /* 0x040fe40003f06270 */
[----:B------:R-:W-:-:S05]  /*00c0*/  SHF.L.U32 R7, R9, 0x2, RZ ;  /* 0x0000000209077819 */ /* 0x000fca00000006ff */
[----:B--2---:R-:W-:-:S04]  /*00d0*/  IMAD.WIDE R2, R7, 0x4, R2 ;  /* 0x0000000407027825 */ /* 0x004fc800078e0202 */
[----:B----4-:R-:W-:Y:S01]  /*00e0*/  IMAD.WIDE R4, R7, 0x4, R4 ;  /* 0x0000000407047825 */ /* 0x010fe200078e0204 */
[----:B------:R-:W-:Y:S02]  /*00f0*/  CS2R R6, SRZ ;  /* 0x0000000000067805 */ /* 0x000fe4000001ff00 */
[----:B------:R-:W-:Y:S01]  /*0100*/  MOV R8, RZ ;  /* 0x000000ff00087202 */ /* 0x000fe20000000f00 */
[----:B------:R-:W2:Y:S04]  /*0110*/  @!P0 LDG.E.EL R0, desc[UR4][R2.64] ;  /* 0x0000000402008981 */ /* 0x000ea8000c2e1900 */
[----:B------:R-:W3:Y:S04]  /*0120*/  @!P0 LDG.E.EL R6, desc[UR4][R2.64+0x4] ;  /* 0x0000040402068981 */ /* 0x000ee8000c2e1900 */
[----:B------:R-:W3:Y:S01]  /*0130*/  @!P0 LDG.E.EL R11, desc[UR4][R4.64+0x4] ;  /* 0x00000404040b8981 */ /* 0x000ee2000c2e1900 */
[----:B------:R-:W-:-:S03]  /*0140*/  MOV R15, RZ ;  /* 0x000000ff000f7202 */ /* 0x000fc60000000f00 */
[----:B------:R-:W2:Y:S04]  /*0150*/  @!P0 LDG.E.EL R7, desc[UR4][R4.64] ;  /* 0x0000000404078981 */ /* 0x000ea8000c2e1900 */
[----:B------:R-:W4:Y:S04]  /*0160*/  @!P0 LDG.E.EL R8, desc[UR4][R2.64+0x8] ;  /* 0x0000080402088981 */ /* 0x000f28000c2e1900 */
[----:B------:R-:W4:Y:S04]  /*0170*/  @!P0 LDG.E.EL R13, desc[UR4][R4.64+0x8] ;  /* 0x00000804040d8981 */ /* 0x000f28000c2e1900 */
[----:B------:R-:W5:Y:S04]  /*0180*/  @!P0 LDG.E.EL R10, desc[UR4][R2.64+0xc] ;  /* 0x00000c04020a8981 */ /* 0x000f68000c2e1900 */
[----:B------:R1:W5:Y:S01]  /*0190*/  @!P0 LDG.E.EL R15, desc[UR4][R4.64+0xc] ;  /* 0x00000c04040f8981 */ /* 0x000362000c2e1900 */
[----:B------:R-:W-:-:S04]  /*01a0*/  LOP3.LUT P0, RZ, R12, 0x10, RZ, 0xc0, !PT ;  /* 0x000000100cff7812 */ /* 0x000fc8000780c0ff */
[----:B------:R-:W-:Y:S01]  /*01b0*/  ISETP.LT.AND P0, PT, R9, 0x10, !P0 ;  /* 0x000000100900780c */ /* 0x000fe20004701270 */
[----:B-1----:R-:W-:Y:S01]  /*01c0*/  HFMA2.MMA R5, -RZ, RZ, 1.75, 0 ;  /* 0x3f000000ff057435 */ /* 0x002fe200000001ff */
[----:B---3--:R-:W-:Y:S01]  /*01d0*/  FADD R6, R11, R6 ;  /* 0x000000060b067221 */ /* 0x008fe20000000000 */
[----:B--2---:R-:W-:-:S03]  /*01e0*/  FADD R0, R7, R0 ;  /* 0x0000000007007221 */ /* 0x004fc60000000000 */
[----:B------:R-:W-:-:S04]  /*01f0*/  FMUL R7, R6, R6 ;  /* 0x0000000606077220 */ /* 0x000fc80000400000 */
[----:B------:R-:W-:Y:S02]  /*0200*/  FFMA R0, R0, R0, R7 ;  /* 0x0000000000007223 */ /* 0x000fe40000000007 */
[----:B------:R-:W1:Y:S01]  /*0210*/  LDC.64 R6, c[0x0][0x220] ;  /* 0x00008800ff067b82 */ /* 0x000e620000000a00 */
[----:B----4-:R-:W-:-:S04]  /*0220*/  FADD R13, R13, R8 ;  /* 0x000000080d0d7221 */ /* 0x010fc80000000000 */
[----:B------:R-:W-:Y:S01]  /*0230*/  FFMA R0, R13, R13, R0 ;  /* 0x0000000d0d007223 */ /* 0x000fe20000000000 */
[----:B-----5:R-:W-:-:S04]  /*0240*/  FADD R15, R15, R10 ;  /* 0x0000000a0f0f7221 */ /* 0x020fc80000000000 */
[----:B------:R-:W-:-:S06]  /*0250*/  FFMA R0, R15, R15, R0 ;  /* 0x0000000f0f007223 */ /* 0x000fcc0000000000 */
[----:B------:R-:W2:Y:S01]  /*0260*/  MUFU.SQRT R0, R0 ;  /* 0x0000000000007308 */ /* 0x000ea20000002000 */
[----:B-1----:R-:W-:-:S04]  /*0270*/  IMAD.WIDE R2, R9, 0x4, R6 ;  /* 0x0000000409027825 */ /* 0x002fc800078e0206 */
[----:B--2---:R-:W-:Y:S01]  /*0280*/  FFMA R5, R0, R5, 4 ;  /* 0x4080000000057423 */ /* 0x004fe20000000005 */
[----:B------:R-:W-:Y:S06]  /*0290*/  @!P0 EXIT ;  /* 0x000000000000894d */ /* 0x000fec0003800000 */
[----:B------:R-:W-:Y:S01]  /*02a0*/  STG.E desc[UR4][R2.64], R5 ;  /* 0x0000000502007986 */ /* 0x000fe2000c101904 */
[----:B------:R-:W-:Y:S05]  /*02b0*/  EXIT ;  /* 0x000000000000794d */ /* 0x000fea0003800000 */
.L_x_0:
[----:B------:R-:W-:-:S00]  /*02c0*/  BRA `(.L_x_0) ;  /* 0xfffffffc00fc7947 */ /* 0x000fc0000383ffff */
[----:B------:R-:W-:-:S00]  /*02d0*/  NOP ;  /* 0x0000000000007918 */ /* 0x000fc00000000000 */
        /* <DEDUP_REMOVED lines=10> */
.L_x_1:


//--------------------- .nv.global.init           --------------------------
	.section	.nv.global.init,"aw",@progbits
.nv.global.init:
	.type		_$_str,@object
	.size		_$_str,(_$_str_$_2 - _$_str)
_$_str:
        /*0000*/ 	.byte	0x5f, 0x5f, 0x43, 0x55, 0x44, 0x41, 0x5f, 0x46, 0x54, 0x5a, 0x00
	.type		_$_str_$_2,@object
	.size		_$_str_$_2,(.L_1 - _$_str_$_2)
_$_str_$_2:
        /*000b*/ 	.byte	0x5f, 0x5f, 0x43, 0x55, 0x44, 0x41, 0x5f, 0x50, 0x52, 0x45, 0x43, 0x5f, 0x53, 0x51, 0x52, 0x54
        /*001b*/ 	.byte	0x00
.L_1:


//--------------------- .nv.constant0.triton_poi_fused_add_linalg_vector_norm_mul_5 --------------------------
	.section	.nv.constant0.triton_poi_fused_add_linalg_vector_norm_mul_5,"a",@progbits
	.sectionflags	@""
	.align	4
.nv.constant0.triton_poi_fused_add_linalg_vector_norm_mul_5:
	.zero		556
